	.headerflags	@"EF_CUDA_TEXMODE_UNIFIED EF_CUDA_64BIT_ADDRESS EF_CUDA_ACCELERATORS EF_CUDA_SM90 EF_CUDA_VIRTUAL_SM(EF_CUDA_SM90)"
	.elftype	@"ET_EXEC"


//--------------------- .nv.info                  --------------------------
	.section	.nv.info,"",@"SHT_CUDA_INFO"
	.align	4


	//----- nvinfo : EIATTR_REGCOUNT
	.align		4
        /*0000*/ 	.byte	0x04, 0x2f
        /*0002*/ 	.short	(.L_1 - .L_0)
	.align		4
.L_0:
        /*0004*/ 	.word	index@(triton_poi_fused_convolution_22)
        /*0008*/ 	.word	0x00000016


	//----- nvinfo : EIATTR_MIN_STACK_SIZE
	.align		4
.L_1:
        /*000c*/ 	.byte	0x04, 0x12
        /*000e*/ 	.short	(.L_3 - .L_2)
	.align		4
.L_2:
        /*0010*/ 	.word	index@(triton_poi_fused_convolution_22)
        /*0014*/ 	.word	0x00000000


	//----- nvinfo : EIATTR_FRAME_SIZE
	.align		4
.L_3:
        /*0018*/ 	.byte	0x04, 0x11
        /*001a*/ 	.short	(.L_5 - .L_4)
	.align		4
.L_4:
        /*001c*/ 	.word	index@(triton_poi_fused_convolution_22)
        /*0020*/ 	.word	0x00000000


	//----- nvinfo : EIATTR_MIN_STACK_SIZE
	.align		4
.L_5:
        /*0024*/ 	.byte	0x04, 0x12
        /*0026*/ 	.short	(.L_7 - .L_6)
	.align		4
.L_6:
        /*0028*/ 	.word	index@(triton_poi_fused_convolution_22)
        /*002c*/ 	.word	0x00000000
.L_7:


//--------------------- .nv.info.triton_poi_fused_convolution_22 --------------------------
	.section	.nv.info.triton_poi_fused_convolution_22,"",@"SHT_CUDA_INFO"
	.sectionflags	@""
	.align	4


	//----- nvinfo : EIATTR_CUDA_API_VERSION
	.align		4
        /*0000*/ 	.byte	0x04, 0x37
        /*0002*/ 	.short	(.L_9 - .L_8)
.L_8:
        /*0004*/ 	.word	0x0000007c


	//----- nvinfo : EIATTR_KPARAM_INFO
	.align		4
.L_9:
        /*0008*/ 	.byte	0x04, 0x17
        /*000a*/ 	.short	(.L_11 - .L_10)
.L_10:
        /*000c*/ 	.word	0x00000000
        /*0010*/ 	.short	0x0004
        /*0012*/ 	.short	0x001c
        /*0014*/ 	.byte	0x00, 0xf0, 0x11, 0x00


	//----- nvinfo : EIATTR_KPARAM_INFO
	.align		4
.L_11:
        /*0018*/ 	.byte	0x04, 0x17
        /*001a*/ 	.short	(.L_13 - .L_12)
.L_12:
        /*001c*/ 	.word	0x00000000
        /*0020*/ 	.short	0x0003
        /*0022*/ 	.short	0x0018
        /*0024*/ 	.byte	0x00, 0xf0, 0x11, 0x00


	//----- nvinfo : EIATTR_KPARAM_INFO
	.align		4
.L_13:
        /*0028*/ 	.byte	0x04, 0x17
        /*002a*/ 	.short	(.L_15 - .L_14)
.L_14:
        /*002c*/ 	.word	0x00000000
        /*0030*/ 	.short	0x0002
        /*0032*/ 	.short	0x0010
        /*0034*/ 	.byte	0x00, 0xf4, 0x21, 0x00


	//----- nvinfo : EIATTR_KPARAM_INFO
	.align		4
.L_15:
        /*0038*/ 	.byte	0x04, 0x17
        /*003a*/ 	.short	(.L_17 - .L_16)
.L_16:
        /*003c*/ 	.word	0x00000000
        /*0040*/ 	.short	0x0001
        /*0042*/ 	.short	0x0008
        /*0044*/ 	.byte	0x00, 0xf4, 0x21, 0x00


	//----- nvinfo : EIATTR_KPARAM_INFO
	.align		4
.L_17:
        /*0048*/ 	.byte	0x04, 0x17
        /*004a*/ 	.short	(.L_19 - .L_18)
.L_18:
        /*004c*/ 	.word	0x00000000
        /*0050*/ 	.short	0x0000
        /*0052*/ 	.short	0x0000
        /*0054*/ 	.byte	0x00, 0xf4, 0x21, 0x00


	//----- nvinfo : EIATTR_SPARSE_MMA_MASK
	.align		4
.L_19:
        /*0058*/ 	.byte	0x03, 0x50
        /*005a*/ 	.short	0x0000


	//----- nvinfo : EIATTR_MAXREG_COUNT
	.align		4
        /*005c*/ 	.byte	0x03, 0x1b
        /*005e*/ 	.short	0x00ff


	//----- nvinfo : EIATTR_EXIT_INSTR_OFFSETS
	.align		4
        /*0060*/ 	.byte	0x04, 0x1c
        /*0062*/ 	.short	(.L_21 - .L_20)


	//   ....[0]....
.L_20:
        /*0064*/ 	.word	0x00000340


	//   ....[1]....
        /*0068*/ 	.word	0x00000360


	//----- nvinfo : EIATTR_REQNTID
	.align		4
.L_21:
        /*006c*/ 	.byte	0x04, 0x10
        /*006e*/ 	.short	(.L_23 - .L_22)
.L_22:
        /*0070*/ 	.word	0x00000080
        /*0074*/ 	.word	0x00000001
        /*0078*/ 	.word	0x00000001


	//----- nvinfo : EIATTR_CBANK_PARAM_SIZE
	.align		4
.L_23:
        /*007c*/ 	.byte	0x03, 0x19
        /*007e*/ 	.short	0x0020


	//----- nvinfo : EIATTR_PARAM_CBANK
	.align		4
        /*0080*/ 	.byte	0x04, 0x0a
        /*0082*/ 	.short	(.L_25 - .L_24)
	.align		4
.L_24:
        /*0084*/ 	.word	index@(.nv.constant0.triton_poi_fused_convolution_22)
        /*0088*/ 	.short	0x0210
        /*008a*/ 	.short	0x0020


	//----- nvinfo : EIATTR_SW_WAR
	.align		4
.L_25:
        /*008c*/ 	.byte	0x04, 0x36
        /*008e*/ 	.short	(.L_27 - .L_26)
.L_26:
        /*0090*/ 	.word	0x00000008
.L_27:


//--------------------- .nv.callgraph             --------------------------
	.section	.nv.callgraph,"",@"SHT_CUDA_CALLGRAPH"
	.align	4
	.sectionentsize	8
	.align		4
        /*0000*/ 	.word	0x00000000
	.align		4
        /*0004*/ 	.word	0xffffffff
	.align		4
        /*0008*/ 	.word	0x00000000
	.align		4
        /*000c*/ 	.word	0xfffffffe
	.align		4
        /*0010*/ 	.word	0x00000000
	.align		4
        /*0014*/ 	.word	0xfffffffd
	.align		4
        /*0018*/ 	.word	0x00000000
	.align		4
        /*001c*/ 	.word	0xfffffffc


//--------------------- .text.triton_poi_fused_convolution_22 --------------------------
	.section	.text.triton_poi_fused_convolution_22,"ax",@progbits
	.sectionflags	@"SHF_BARRIERS=1"
	.align	128
        .global         triton_poi_fused_convolution_22
        .type           triton_poi_fused_convolution_22,@function
        .size           triton_poi_fused_convolution_22,(.L_x_1 - triton_poi_fused_convolution_22)
        .other          triton_poi_fused_convolution_22,@"STO_CUDA_ENTRY STV_DEFAULT"
triton_poi_fused_convolution_22:
.text.triton_poi_fused_convolution_22:
[----:B------:R-:W0:Y:S01]  /*0000*/  LDC R1, c[0x0][0x28] ;  /* 0x00000a00ff017b82 */ /* 0x000e220000000800 */
[----:B------:R-:W1:Y:S07]  /*0010*/  S2R R3, SR_CTAID.Y ;  /* 0x0000000000037919 */ /* 0x000e6e0000002600 */
[----:B------:R-:W2:Y:S01]  /*0020*/  LDC.64 R10, c[0x0][0x210] ;  /* 0x00008400ff0a7b82 */ /* 0x000ea20000000a00 */
[----:B------:R-:W-:Y:S02]  /*0030*/  CS2R R14, SRZ ;  /* 0x00000000000e7805 */ /* 0x000fe4000001ff00 */
[----:B------:R-:W-:Y:S01]  /*0040*/  CS2R R16, SRZ ;  /* 0x0000000000107805 */ /* 0x000fe2000001ff00 */
[----:B------:R-:W3:Y:S01]  /*0050*/  S2R R19, SR_TID.X ;  /* 0x0000000000137919 */ /* 0x000ee20000002100 */
[----:B------:R-:W-:Y:S01]  /*0060*/  ULDC.64 UR6, c[0x0][0x208] ;  /* 0x0000820000067ab9 */ /* 0x000fe20000000a00 */
[----:B------:R-:W4:Y:S01]  /*0070*/  S2R R0, SR_CTAID.X ;  /* 0x0000000000007919 */ /* 0x000f220000002500 */
[----:B-1----:R-:W-:-:S05]  /*0080*/  IMAD.SHL.U32 R2, R3, 0x200, RZ ;  /* 0x0000020003027824 */ /* 0x002fca00078e00ff */
[----:B---3--:R-:W-:Y:S02]  /*0090*/  LOP3.LUT R5, R2, 0x7f, R19, 0xf8, !PT ;  /* 0x0000007f02057812 */ /* 0x008fe400078ef813 */
[----:B----4-:R-:W-:-:S03]  /*00a0*/  ISETP.GE.AND P0, PT, R0, 0x10, PT ;  /* 0x000000100000780c */ /* 0x010fc60003f06270 */
[----:B------:R-:W-:-:S04]  /*00b0*/  IMAD R5, R5, 0x10, R0 ;  /* 0x0000001005057824 */ /* 0x000fc800078e0200 */
[C---:B------:R-:W-:Y:S02]  /*00c0*/  VIADD R7, R5.reuse, 0x800 ;  /* 0x0000080005077836 */ /* 0x040fe40000000000 */
[C---:B------:R-:W-:Y:S02]  /*00d0*/  VIADD R9, R5.reuse, 0x1000 ;  /* 0x0000100005097836 */ /* 0x040fe40000000000 */
[C---:B------:R-:W-:Y:S02]  /*00e0*/  VIADD R13, R5.reuse, 0x1800 ;  /* 0x00001800050d7836 */ /* 0x040fe40000000000 */
[----:B--2---:R-:W-:-:S04]  /*00f0*/  IMAD.WIDE R4, R5, 0x4, R10 ;  /* 0x0000000405047825 */ /* 0x004fc800078e020a */
[--C-:B------:R-:W-:Y:S01]  /*0100*/  IMAD.WIDE R6, R7, 0x4, R10.reuse ;  /* 0x0000000407067825 */ /* 0x100fe200078e020a */
[----:B------:R-:W2:Y:S03]  /*0110*/  @!P0 LDG.E.EL R14, desc[UR6][R4.64] ;  /* 0x00000006040e8981 */ /* 0x000ea6000c2e1900 */
[--C-:B------:R-:W-:Y:S01]  /*0120*/  IMAD.WIDE R8, R9, 0x4, R10.reuse ;  /* 0x0000000409087825 */ /* 0x100fe200078e020a */
[----:B------:R1:W3:Y:S03]  /*0130*/  @!P0 LDG.E.EL R15, desc[UR6][R6.64] ;  /* 0x00000006060f8981 */ /* 0x0002e6000c2e1900 */
[----:B------:R-:W-:Y:S01]  /*0140*/  IMAD.WIDE R10, R13, 0x4, R10 ;  /* 0x000000040d0a7825 */ /* 0x000fe200078e020a */
[----:B------:R4:W5:Y:S04]  /*0150*/  @!P0 LDG.E.EL R16, desc[UR6][R8.64] ;  /* 0x0000000608108981 */ /* 0x000968000c2e1900 */
[----:B------:R1:W5:Y:S01]  /*0160*/  @!P0 LDG.E.EL R17, desc[UR6][R10.64] ;  /* 0x000000060a118981 */ /* 0x000362000c2e1900 */
[----:B------:R-:W1:Y:S01]  /*0170*/  S2UR UR5, SR_CgaCtaId ;  /* 0x00000000000579c3 */ /* 0x000e620000008800 */
[----:B------:R-:W-:Y:S01]  /*0180*/  UMOV UR4, 0x400 ;  /* 0x0000040000047882 */ /* 0x000fe20000000000 */
[----:B------:R-:W-:Y:S01]  /*0190*/  LOP3.LUT R12, R19, 0x7f, RZ, 0xc0, !PT ;  /* 0x0000007f130c7812 */ /* 0x000fe200078ec0ff */
[----:B01----:R-:W-:-:S06]  /*01a0*/  UPRMT UR4, UR5, 0x654, UR4 ;  /* 0x0000065405047896 */ /* 0x003fcc0008000004 */
[----:B------:R-:W-:Y:S02]  /*01b0*/  LEA R18, R12, UR4, 0x2 ;  /* 0x000000040c127c11 */ /* 0x000fe4000f8e10ff */
[----:B------:R-:W-:-:S04]  /*01c0*/  SHF.L.U32 R13, R19, 0x2, RZ ;  /* 0x00000002130d7819 */ /* 0x000fc800000006ff */
[----:B------:R-:W-:-:S04]  /*01d0*/  LOP3.LUT R13, R13, 0x1fc, RZ, 0xc0, !PT ;  /* 0x000001fc0d0d7812 */ /* 0x000fc800078ec0ff */
[----:B------:R-:W-:Y:S02]  /*01e0*/  LEA R6, R13, UR4, 0x2 ;  /* 0x000000040d067c11 */ /* 0x000fe4000f8e10ff */
[----:B----4-:R-:W-:Y:S02]  /*01f0*/  SHF.R.S32.HI R8, RZ, 0x16, R3 ;  /* 0x00000016ff087819 */ /* 0x010fe40000011403 */
[----:B------:R-:W-:Y:S02]  /*0200*/  LOP3.LUT R13, R2, R13, RZ, 0xfc, !PT ;  /* 0x0000000d020d7212 */ /* 0x000fe400078efcff */
[----:B------:R-:W-:Y:S01]  /*0210*/  SGXT R8, R8, 0x1 ;  /* 0x000000010808781a */ /* 0x000fe20000000200 */
[----:B------:R-:W0:Y:S03]  /*0220*/  LDC.64 R2, c[0x0][0x218] ;  /* 0x00008600ff027b82 */ /* 0x000e260000000a00 */
[----:B------:R-:W-:-:S04]  /*0230*/  LEA.HI R10, R8, R13, RZ, 0xa ;  /* 0x0000000d080a7211 */ /* 0x000fc800078f50ff */
[C---:B------:R-:W-:Y:S01]  /*0240*/  LOP3.LUT R12, R10.reuse, 0xfffffc00, RZ, 0xc0, !PT ;  /* 0xfffffc000a0c7812 */ /* 0x040fe200078ec0ff */
[----:B------:R-:W1:Y:S01]  /*0250*/  LDC.64 R8, c[0x0][0x220] ;  /* 0x00008800ff087b82 */ /* 0x000e620000000a00 */
[----:B------:R-:W-:-:S03]  /*0260*/  IMAD.SHL.U32 R10, R10, 0x10, RZ ;  /* 0x000000100a0a7824 */ /* 0x000fc600078e00ff */
[----:B------:R-:W-:Y:S02]  /*0270*/  IMAD.IADD R13, R13, 0x1, -R12 ;  /* 0x000000010d0d7824 */ /* 0x000fe400078e0a0c */
[----:B------:R-:W-:-:S03]  /*0280*/  LOP3.LUT R10, R10, 0xffffc000, RZ, 0xc0, !PT ;  /* 0xffffc0000a0a7812 */ /* 0x000fc600078ec0ff */
[----:B------:R-:W-:-:S05]  /*0290*/  LEA R13, R0, R13, 0xa ;  /* 0x0000000d000d7211 */ /* 0x000fca00078e50ff */
[----:B------:R-:W-:-:S04]  /*02a0*/  IMAD.IADD R13, R13, 0x1, R10 ;  /* 0x000000010d0d7824 */ /* 0x000fc800078e020a */
[----:B0-----:R-:W-:-:S04]  /*02b0*/  IMAD.WIDE R2, R13, 0x4, R2 ;  /* 0x000000040d027825 */ /* 0x001fc800078e0202 */
[----:B-1----:R-:W-:Y:S01]  /*02c0*/  IMAD.WIDE R8, R13, 0x4, R8 ;  /* 0x000000040d087825 */ /* 0x002fe200078e0208 */
[----:B--2---:R-:W-:Y:S04]  /*02d0*/  STS [R18], R14 ;  /* 0x0000000e12007388 */ /* 0x004fe80000000800 */
[----:B---3--:R-:W-:Y:S04]  /*02e0*/  STS [R18+0x200], R15 ;  /* 0x0002000f12007388 */ /* 0x008fe80000000800 */
[----:B-----5:R-:W-:Y:S04]  /*02f0*/  STS [R18+0x400], R16 ;  /* 0x0004001012007388 */ /* 0x020fe80000000800 */
[----:B------:R-:W-:Y:S01]  /*0300*/  STS [R18+0x600], R17 ;  /* 0x0006001112007388 */ /* 0x000fe20000000800 */
[----:B------:R-:W-:Y:S06]  /*0310*/  BAR.SYNC.DEFER_BLOCKING 0x0 ;  /* 0x0000000000007b1d */ /* 0x000fec0000010000 */
[----:B------:R-:W0:Y:S04]  /*0320*/  LDS.128 R4, [R6] ;  /* 0x0000000006047984 */ /* 0x000e280000000c00 */
[----:B0-----:R0:W-:Y:S02]  /*0330*/  @!P0 STG.E.128 desc[UR6][R2.64], R4 ;  /* 0x0000000402008986 */ /* 0x0011e4000c101d06 */
[----:B0-----:R-:W-:Y:S05]  /*0340*/  @P0 EXIT ;  /* 0x000000000000094d */ /* 0x001fea0003800000 */
[----:B------:R-:W-:Y:S01]  /*0350*/  STG.E.128 desc[UR6][R8.64], R4 ;  /* 0x0000000408007986 */ /* 0x000fe2000c101d06 */
[----:B------:R-:W-:Y:S05]  /*0360*/  EXIT ;  /* 0x000000000000794d */ /* 0x000fea0003800000 */
.L_x_0:
[----:B------:R-:W-:-:S00]  /*0370*/  BRA `(.L_x_0) ;  /* 0xfffffffc00fc7947 */ /* 0x000fc0000383ffff */
[----:B------:R-:W-:-:S00]  /*0380*/  NOP ;  /* 0x0000000000007918 */ /* 0x000fc00000000000 */
[----:B------:R-:W-:-:S00]  /*0390*/  NOP ;  /* 0x0000000000007918 */ /* 0x000fc00000000000 */
[----:B------:R-:W-:-:S00]  /*03a0*/  NOP ;  /* 0x0000000000007918 */ /* 0x000fc00000000000 */
[----:B------:R-:W-:-:S00]  /*03b0*/  NOP ;  /* 0x0000000000007918 */ /* 0x000fc00000000000 */
[----:B------:R-:W-:-:S00]  /*03c0*/  NOP ;  /* 0x0000000000007918 */ /* 0x000fc00000000000 */
[----:B------:R-:W-:-:S00]  /*03d0*/  NOP ;  /* 0x0000000000007918 */ /* 0x000fc00000000000 */
[----:B------:R-:W-:-:S00]  /*03e0*/  NOP ;  /* 0x0000000000007918 */ /* 0x000fc00000000000 */
[----:B------:R-:W-:-:S00]  /*03f0*/  NOP ;  /* 0x0000000000007918 */ /* 0x000fc00000000000 */
.L_x_1:


//--------------------- .nv.shared.triton_poi_fused_convolution_22 --------------------------
	.section	.nv.shared.triton_poi_fused_convolution_22,"aw",@nobits
	.sectionflags	@""
	.align	16
	.zero		1024


//--------------------- .nv.constant0.triton_poi_fused_convolution_22 --------------------------
	.section	.nv.constant0.triton_poi_fused_convolution_22,"a",@progbits
	.sectionflags	@""
	.align	4
.nv.constant0.triton_poi_fused_convolution_22:
	.zero		560
